//
// Generated by NVIDIA NVVM Compiler
//
// Compiler Build ID: CL-36424714
// Cuda compilation tools, release 13.0, V13.0.88
// Based on NVVM 20.0.0
//

.version 9.0
.target sm_100
.address_size 64

	// .globl	default_function_kernel

.visible .entry default_function_kernel(
	.param .u64 .ptr .align 1 default_function_kernel_param_0,
	.param .u64 .ptr .align 1 default_function_kernel_param_1
)
.maxntid 32
{
	.reg .pred 	%p<2>;
	.reg .b32 	%r<8>;
	.reg .b32 	%f<2>;
	.reg .b64 	%rd<8>;

	ld.param.u64 	%rd1, [default_function_kernel_param_0];
	ld.param.u64 	%rd2, [default_function_kernel_param_1];
	mov.u32 	%r1, %ctaid.x;
	shl.b32 	%r3, %r1, 3;
	mov.u32 	%r2, %tid.x;
	shr.u32 	%r4, %r2, 2;
	or.b32  	%r5, %r3, %r4;
	setp.gt.u32 	%p1, %r5, 3314;
	@%p1 bra 	$L__BB0_2;
	cvta.to.global.u64 	%rd3, %rd2;
	cvta.to.global.u64 	%rd4, %rd1;
	shl.b32 	%r6, %r1, 5;
	or.b32  	%r7, %r6, %r2;
	mul.wide.u32 	%rd5, %r7, 4;
	add.s64 	%rd6, %rd3, %rd5;
	ld.global.nc.f32 	%f1, [%rd6];
	add.s64 	%rd7, %rd4, %rd5;
	st.global.f32 	[%rd7], %f1;
$L__BB0_2:
	ret;

}


// ===== COMPILED SASS (sm_100) =====

	.target	sm_100

	.elftype	@"ET_EXEC"


//--------------------- .note.nv.tkinfo           --------------------------
	.section	.note.nv.tkinfo,"",@"SHT_NOTE"
	.sectionflags	@"SHF_NOTE_NV_TKINFO"
	.tkinfo
        /*0018*/ 	.word	0x00000002
        /*0030*/ 	.string	""
        /*0030*/ 	.string	"ptxas"
        /*0030*/ 	.string	"Cuda compilation tools, release 13.0, V13.0.88"
        /*0030*/ 	.string	"Build cuda_13.0.r13.0/compiler.36424714_0"
        /*0030*/ 	.string	"-arch sm_100 -m 64 "



//--------------------- .note.nv.cuinfo           --------------------------
	.section	.note.nv.cuinfo,"",@"SHT_NOTE"
	.sectionflags	@"SHF_NOTE_NV_CUINFO"
        /*0018*/ 	.short	0x0002
        /*001a*/ 	.short	0x0064
        /*001c*/ 	.short	0x0082
	.zero		2


//--------------------- .nv.info                  --------------------------
	.section	.nv.info,"",@"SHT_CUDA_INFO"
	.align	4


	//----- nvinfo : EIATTR_REGCOUNT
	.align		4
        /*0000*/ 	.byte	0x04, 0x2f
        /*0002*/ 	.short	(.L_1 - .L_0)
	.align		4
.L_0:
        /*0004*/ 	.word	index@(default_function_kernel)
        /*0008*/ 	.word	0x0000000a


	//----- nvinfo : EIATTR_FRAME_SIZE
	.align		4
.L_1:
        /*000c*/ 	.byte	0x04, 0x11
        /*000e*/ 	.short	(.L_3 - .L_2)
	.align		4
.L_2:
        /*0010*/ 	.word	index@(default_function_kernel)
        /*0014*/ 	.word	0x00000000


	//----- nvinfo : EIATTR_MIN_STACK_SIZE
	.align		4
.L_3:
        /*0018*/ 	.byte	0x04, 0x12
        /*001a*/ 	.short	(.L_5 - .L_4)
	.align		4
.L_4:
        /*001c*/ 	.word	index@(default_function_kernel)
        /*0020*/ 	.word	0x00000000
.L_5:


//--------------------- .nv.compat                --------------------------
	.section	.nv.compat,"",@"SHT_CUDA_COMPAT_INFO"
	.align	4
        /*0000*/ 	.byte	0x02, 0x09, 0x00, 0x00, 0x02, 0x02, 0x01, 0x00, 0x02, 0x05, 0x05, 0x00, 0x03, 0x07, 0x01, 0x01
        /*0010*/ 	.byte	0x02, 0x03, 0x00, 0x00, 0x02, 0x06, 0x01, 0x00, 0x04, 0x0b, 0x08, 0x00, 0x09, 0x00, 0x00, 0x00
        /*0020*/ 	.byte	0x00, 0x00, 0x00, 0x00


//--------------------- .nv.info.default_function_kernel --------------------------
	.section	.nv.info.default_function_kernel,"",@"SHT_CUDA_INFO"
	.sectionflags	@""
	.align	4


	//----- nvinfo : EIATTR_CUDA_API_VERSION
	.align		4
        /*0000*/ 	.byte	0x04, 0x37
        /*0002*/ 	.short	(.L_7 - .L_6)
.L_6:
        /*0004*/ 	.word	0x00000082


	//----- nvinfo : EIATTR_KPARAM_INFO
	.align		4
.L_7:
        /*0008*/ 	.byte	0x04, 0x17
        /*000a*/ 	.short	(.L_9 - .L_8)
.L_8:
        /*000c*/ 	.word	0x00000000
        /*0010*/ 	.short	0x0001
        /*0012*/ 	.short	0x0008
        /*0014*/ 	.byte	0x00, 0xf5, 0x21, 0x00


	//----- nvinfo : EIATTR_KPARAM_INFO
	.align		4
.L_9:
        /*0018*/ 	.byte	0x04, 0x17
        /*001a*/ 	.short	(.L_11 - .L_10)
.L_10:
        /*001c*/ 	.word	0x00000000
        /*0020*/ 	.short	0x0000
        /*0022*/ 	.short	0x0000
        /*0024*/ 	.byte	0x00, 0xf5, 0x21, 0x00


	//----- nvinfo : EIATTR_SPARSE_MMA_MASK
	.align		4
.L_11:
        /*0028*/ 	.byte	0x03, 0x50
        /*002a*/ 	.short	0x0000


	//----- nvinfo : EIATTR_MAXREG_COUNT
	.align		4
        /*002c*/ 	.byte	0x03, 0x1b
        /*002e*/ 	.short	0x00ff


	//----- nvinfo : EIATTR_MERCURY_ISA_VERSION
	.align		4
        /*0030*/ 	.byte	0x03, 0x5f
        /*0032*/ 	.short	0x0101


	//----- nvinfo : EIATTR_VRC_CTA_INIT_COUNT
	.align		4
        /*0034*/ 	.byte	0x02, 0x4a
	.zero		1
	.zero		1


	//----- nvinfo : EIATTR_EXIT_INSTR_OFFSETS
	.align		4
        /*0038*/ 	.byte	0x04, 0x1c
        /*003a*/ 	.short	(.L_13 - .L_12)


	//   ....[0]....
.L_12:
        /*003c*/ 	.word	0x00000070


	//   ....[1]....
        /*0040*/ 	.word	0x00000110


	//----- nvinfo : EIATTR_MAX_THREADS
	.align		4
.L_13:
        /*0044*/ 	.byte	0x04, 0x05
        /*0046*/ 	.short	(.L_15 - .L_14)
.L_14:
        /*0048*/ 	.word	0x00000020
        /*004c*/ 	.word	0x00000001
        /*0050*/ 	.word	0x00000001


	//----- nvinfo : EIATTR_CBANK_PARAM_SIZE
	.align		4
.L_15:
        /*0054*/ 	.byte	0x03, 0x19
        /*0056*/ 	.short	0x0010


	//----- nvinfo : EIATTR_PARAM_CBANK
	.align		4
        /*0058*/ 	.byte	0x04, 0x0a
        /*005a*/ 	.short	(.L_17 - .L_16)
	.align		4
.L_16:
        /*005c*/ 	.word	index@(.nv.constant0.default_function_kernel)
        /*0060*/ 	.short	0x0380
        /*0062*/ 	.short	0x0010


	//----- nvinfo : EIATTR_SW_WAR
	.align		4
.L_17:
        /*0064*/ 	.byte	0x04, 0x36
        /*0066*/ 	.short	(.L_19 - .L_18)
.L_18:
        /*0068*/ 	.word	0x00000008
.L_19:


//--------------------- .nv.callgraph             --------------------------
	.section	.nv.callgraph,"",@"SHT_CUDA_CALLGRAPH"
	.align	4
	.sectionentsize	8
	.align		4
        /*0000*/ 	.word	0x00000000
	.align		4
        /*0004*/ 	.word	0xffffffff
	.align		4
        /*0008*/ 	.word	0x00000000
	.align		4
        /*000c*/ 	.word	0xfffffffe
	.align		4
        /*0010*/ 	.word	0x00000000
	.align		4
        /*0014*/ 	.word	0xfffffffd
	.align		4
        /*0018*/ 	.word	0x00000000
	.align		4
        /*001c*/ 	.word	0xfffffffc


//--------------------- .text.default_function_kernel --------------------------
	.section	.text.default_function_kernel,"ax",@progbits
	.align	128
        .global         default_function_kernel
        .type           default_function_kernel,@function
        .size           default_function_kernel,(.L_x_1 - default_function_kernel)
        .other          default_function_kernel,@"STO_CUDA_ENTRY STV_DEFAULT"
default_function_kernel:
.text.default_function_kernel:
[----:B------:R-:W-:Y:S01]  /*0000*/  LDC R1, c[0x0][0x37c] ;  /* 0x0000df00ff017b82 */ /* 0x000fe20000000800 */
[----:B------:R-:W0:Y:S07]  /*0010*/  S2R R7, SR_TID.X ;  /* 0x0000000000077919 */ /* 0x000e2e0000002100 */
[----:B------:R-:W1:Y:S02]  /*0020*/  S2UR UR5, SR_CTAID.X ;  /* 0x00000000000579c3 */ /* 0x000e640000002500 */
[----:B-1----:R-:W-:Y:S01]  /*0030*/  USHF.L.U32 UR4, UR5, 0x3, URZ ;  /* 0x0000000305047899 */ /* 0x002fe200080006ff */
[----:B0-----:R-:W-:-:S05]  /*0040*/  SHF.R.U32.HI R0, RZ, 0x2, R7 ;  /* 0x00000002ff007819 */ /* 0x001fca0000011607 */
[----:B------:R-:W-:-:S04]  /*0050*/  LOP3.LUT R0, R0, UR4, RZ, 0xfc, !PT ;  /* 0x0000000400007c12 */ /* 0x000fc8000f8efcff */
[----:B------:R-:W-:-:S13]  /*0060*/  ISETP.GT.U32.AND P0, PT, R0, 0xcf2, PT ;  /* 0x00000cf20000780c */ /* 0x000fda0003f04070 */
[----:B------:R-:W-:Y:S05]  /*0070*/  @P0 EXIT ;  /* 0x000000000000094d */ /* 0x000fea0003800000 */
[----:B------:R-:W0:Y:S01]  /*0080*/  LDC.64 R2, c[0x0][0x388] ;  /* 0x0000e200ff027b82 */ /* 0x000e220000000a00 */
[----:B------:R-:W1:Y:S01]  /*0090*/  LDCU.64 UR6, c[0x0][0x358] ;  /* 0x00006b00ff0677ac */ /* 0x000e620008000a00 */
[----:B------:R-:W-:-:S06]  /*00a0*/  USHF.L.U32 UR4, UR5, 0x5, URZ ;  /* 0x0000000505047899 */ /* 0x000fcc00080006ff */
[----:B------:R-:W2:Y:S01]  /*00b0*/  LDC.64 R4, c[0x0][0x380] ;  /* 0x0000e000ff047b82 */ /* 0x000ea20000000a00 */
[----:B------:R-:W-:-:S05]  /*00c0*/  LOP3.LUT R7, R7, UR4, RZ, 0xfc, !PT ;  /* 0x0000000407077c12 */ /* 0x000fca000f8efcff */
[----:B0-----:R-:W-:-:S06]  /*00d0*/  IMAD.WIDE.U32 R2, R7, 0x4, R2 ;  /* 0x0000000407027825 */ /* 0x001fcc00078e0002 */
[----:B-1----:R-:W3:Y:S01]  /*00e0*/  LDG.E.CONSTANT R3, desc[UR6][R2.64] ;  /* 0x0000000602037981 */ /* 0x002ee2000c1e9900 */
[----:B--2---:R-:W-:-:S05]  /*00f0*/  IMAD.WIDE.U32 R4, R7, 0x4, R4 ;  /* 0x0000000407047825 */ /* 0x004fca00078e0004 */
[----:B---3--:R-:W-:Y:S01]  /*0100*/  STG.E desc[UR6][R4.64], R3 ;  /* 0x0000000304007986 */ /* 0x008fe2000c101906 */
[----:B------:R-:W-:Y:S05]  /*0110*/  EXIT ;  /* 0x000000000000794d */ /* 0x000fea0003800000 */
.L_x_0:
[----:B------:R-:W-:-:S00]  /*0120*/  BRA `(.L_x_0) ;  /* 0xfffffffc00fc7947 */ /* 0x000fc0000383ffff */
[----:B------:R-:W-:-:S00]  /*0130*/  NOP ;  /* 0x0000000000007918 */ /* 0x000fc00000000000 */
        /* <DEDUP_REMOVED lines=12> */
.L_x_1:


//--------------------- .nv.shared.reserved.0     --------------------------
	.section	.nv.shared.reserved.0,"aw",@nobits
	.weak		__nv_reservedSMEM_offset_0_alias
	.size		__nv_reservedSMEM_offset_0_alias, 0, 64
	.other		__nv_reservedSMEM_offset_0_alias,@"STO_CUDA_RESERVED_SHARED STV_DEFAULT"
__nv_reservedSMEM_offset_0_alias:
	.zero		0
	.zero		64


//--------------------- .nv.constant0.default_function_kernel --------------------------
	.section	.nv.constant0.default_function_kernel,"a",@progbits
	.sectionflags	@""
	.align	4
.nv.constant0.default_function_kernel:
	.zero		912


//--------------------- SYMBOLS --------------------------

	.type		.nv.reservedSmem.offset0,@object
	.size		.nv.reservedSmem.offset0,0x4
